	.headerflags	@"EF_CUDA_TEXMODE_UNIFIED EF_CUDA_64BIT_ADDRESS EF_CUDA_ACCELERATORS EF_CUDA_SM90 EF_CUDA_VIRTUAL_SM(EF_CUDA_SM90)"
	.elftype	@"ET_EXEC"


//--------------------- .nv.info                  --------------------------
	.section	.nv.info,"",@"SHT_CUDA_INFO"
	.align	4


	//----- nvinfo : EIATTR_REGCOUNT
	.align		4
        /*0000*/ 	.byte	0x04, 0x2f
        /*0002*/ 	.short	(.L_2 - .L_1)
	.align		4
.L_1:
        /*0004*/ 	.word	index@(triton_poi_fused_add_mul_neg_relu_rsub_sign_tanh_0)
        /*0008*/ 	.word	0x0000000c


	//----- nvinfo : EIATTR_MIN_STACK_SIZE
	.align		4
.L_2:
        /*000c*/ 	.byte	0x04, 0x12
        /*000e*/ 	.short	(.L_4 - .L_3)
	.align		4
.L_3:
        /*0010*/ 	.word	index@(triton_poi_fused_add_mul_neg_relu_rsub_sign_tanh_0)
        /*0014*/ 	.word	0x00000000


	//----- nvinfo : EIATTR_FRAME_SIZE
	.align		4
.L_4:
        /*0018*/ 	.byte	0x04, 0x11
        /*001a*/ 	.short	(.L_6 - .L_5)
	.align		4
.L_5:
        /*001c*/ 	.word	index@(triton_poi_fused_add_mul_neg_relu_rsub_sign_tanh_0)
        /*0020*/ 	.word	0x00000000


	//----- nvinfo : EIATTR_MIN_STACK_SIZE
	.align		4
.L_6:
        /*0024*/ 	.byte	0x04, 0x12
        /*0026*/ 	.short	(.L_8 - .L_7)
	.align		4
.L_7:
        /*0028*/ 	.word	index@(triton_poi_fused_add_mul_neg_relu_rsub_sign_tanh_0)
        /*002c*/ 	.word	0x00000000
.L_8:


//--------------------- .nv.info.triton_poi_fused_add_mul_neg_relu_rsub_sign_tanh_0 --------------------------
	.section	.nv.info.triton_poi_fused_add_mul_neg_relu_rsub_sign_tanh_0,"",@"SHT_CUDA_INFO"
	.sectionflags	@""
	.align	4


	//----- nvinfo : EIATTR_CUDA_API_VERSION
	.align		4
        /*0000*/ 	.byte	0x04, 0x37
        /*0002*/ 	.short	(.L_10 - .L_9)
.L_9:
        /*0004*/ 	.word	0x0000007c


	//----- nvinfo : EIATTR_KPARAM_INFO
	.align		4
.L_10:
        /*0008*/ 	.byte	0x04, 0x17
        /*000a*/ 	.short	(.L_12 - .L_11)
.L_11:
        /*000c*/ 	.word	0x00000000
        /*0010*/ 	.short	0x0003
        /*0012*/ 	.short	0x0018
        /*0014*/ 	.byte	0x00, 0xf0, 0x11, 0x00


	//----- nvinfo : EIATTR_KPARAM_INFO
	.align		4
.L_12:
        /*0018*/ 	.byte	0x04, 0x17
        /*001a*/ 	.short	(.L_14 - .L_13)
.L_13:
        /*001c*/ 	.word	0x00000000
        /*0020*/ 	.short	0x0002
        /*0022*/ 	.short	0x0010
        /*0024*/ 	.byte	0x00, 0xf4, 0x21, 0x00


	//----- nvinfo : EIATTR_KPARAM_INFO
	.align		4
.L_14:
        /*0028*/ 	.byte	0x04, 0x17
        /*002a*/ 	.short	(.L_16 - .L_15)
.L_15:
        /*002c*/ 	.word	0x00000000
        /*0030*/ 	.short	0x0001
        /*0032*/ 	.short	0x0008
        /*0034*/ 	.byte	0x00, 0xf4, 0x21, 0x00


	//----- nvinfo : EIATTR_KPARAM_INFO
	.align		4
.L_16:
        /*0038*/ 	.byte	0x04, 0x17
        /*003a*/ 	.short	(.L_18 - .L_17)
.L_17:
        /*003c*/ 	.word	0x00000000
        /*0040*/ 	.short	0x0000
        /*0042*/ 	.short	0x0000
        /*0044*/ 	.byte	0x00, 0xf4, 0x21, 0x00


	//----- nvinfo : EIATTR_SPARSE_MMA_MASK
	.align		4
.L_18:
        /*0048*/ 	.byte	0x03, 0x50
        /*004a*/ 	.short	0x0000


	//----- nvinfo : EIATTR_MAXREG_COUNT
	.align		4
        /*004c*/ 	.byte	0x03, 0x1b
        /*004e*/ 	.short	0x00ff


	//----- nvinfo : EIATTR_EXIT_INSTR_OFFSETS
	.align		4
        /*0050*/ 	.byte	0x04, 0x1c
        /*0052*/ 	.short	(.L_20 - .L_19)


	//   ....[0]....
.L_19:
        /*0054*/ 	.word	0x00000370


	//   ....[1]....
        /*0058*/ 	.word	0x000003b0


	//----- nvinfo : EIATTR_REQNTID
	.align		4
.L_20:
        /*005c*/ 	.byte	0x04, 0x10
        /*005e*/ 	.short	(.L_22 - .L_21)
.L_21:
        /*0060*/ 	.word	0x00000080
        /*0064*/ 	.word	0x00000001
        /*0068*/ 	.word	0x00000001


	//----- nvinfo : EIATTR_CRS_STACK_SIZE
	.align		4
.L_22:
        /*006c*/ 	.byte	0x04, 0x1e
        /*006e*/ 	.short	(.L_24 - .L_23)
.L_23:
        /*0070*/ 	.word	0x00000000


	//----- nvinfo : EIATTR_CBANK_PARAM_SIZE
	.align		4
.L_24:
        /*0074*/ 	.byte	0x03, 0x19
        /*0076*/ 	.short	0x001c


	//----- nvinfo : EIATTR_PARAM_CBANK
	.align		4
        /*0078*/ 	.byte	0x04, 0x0a
        /*007a*/ 	.short	(.L_26 - .L_25)
	.align		4
.L_25:
        /*007c*/ 	.word	index@(.nv.constant0.triton_poi_fused_add_mul_neg_relu_rsub_sign_tanh_0)
        /*0080*/ 	.short	0x0210
        /*0082*/ 	.short	0x001c


	//----- nvinfo : EIATTR_SW_WAR
	.align		4
.L_26:
        /*0084*/ 	.byte	0x04, 0x36
        /*0086*/ 	.short	(.L_28 - .L_27)
.L_27:
        /*0088*/ 	.word	0x00000008
.L_28:


//--------------------- .nv.callgraph             --------------------------
	.section	.nv.callgraph,"",@"SHT_CUDA_CALLGRAPH"
	.align	4
	.sectionentsize	8
	.align		4
        /*0000*/ 	.word	0x00000000
	.align		4
        /*0004*/ 	.word	0xffffffff
	.align		4
        /*0008*/ 	.word	0x00000000
	.align		4
        /*000c*/ 	.word	0xfffffffe
	.align		4
        /*0010*/ 	.word	0x00000000
	.align		4
        /*0014*/ 	.word	0xfffffffd
	.align		4
        /*0018*/ 	.word	0x00000000
	.align		4
        /*001c*/ 	.word	0xfffffffc


//--------------------- .nv.constant4             --------------------------
	.section	.nv.constant4,"a",@progbits
	.align	8
	.align		8
.nv.constant4:
        /*0000*/ 	.dword	_$_str


//--------------------- .text.triton_poi_fused_add_mul_neg_relu_rsub_sign_tanh_0 --------------------------
	.section	.text.triton_poi_fused_add_mul_neg_relu_rsub_sign_tanh_0,"ax",@progbits
	.align	128
        .global         triton_poi_fused_add_mul_neg_relu_rsub_sign_tanh_0
        .type           triton_poi_fused_add_mul_neg_relu_rsub_sign_tanh_0,@function
        .size           triton_poi_fused_add_mul_neg_relu_rsub_sign_tanh_0,(.L_x_4 - triton_poi_fused_add_mul_neg_relu_rsub_sign_tanh_0)
        .other          triton_poi_fused_add_mul_neg_relu_rsub_sign_tanh_0,@"STO_CUDA_ENTRY STV_DEFAULT"
triton_poi_fused_add_mul_neg_relu_rsub_sign_tanh_0:
.text.triton_poi_fused_add_mul_neg_relu_rsub_sign_tanh_0:
[----:B------:R-:W0:Y:S02]  /*0000*/  LDC R1, c[0x0][0x28] ;  /* 0x00000a00ff017b82 */ /* 0x000e240000000800 */
[----:B------:R-:W1:Y:S01]  /*0010*/  S2R R2, SR_TID.X ;  /* 0x0000000000027919 */ /* 0x000e620000002100 */
[----:B------:R-:W2:Y:S01]  /*0020*/  LDC.64 R4, c[0x0][0x210] ;  /* 0x00008400ff047b82 */ /* 0x000ea20000000a00 */
[----:B------:R-:W-:Y:S01]  /*0030*/  ULDC.64 UR4, c[0x0][0x208] ;  /* 0x0000820000047ab9 */ /* 0x000fe20000000a00 */
[----:B------:R-:W3:Y:S06]  /*0040*/  S2R R3, SR_CTAID.X ;  /* 0x0000000000037919 */ /* 0x000eec0000002500 */
[----:B------:R-:W4:Y:S01]  /*0050*/  LDC.64 R6, c[0x0][0x218] ;  /* 0x00008600ff067b82 */ /* 0x000f220000000a00 */
[----:B-1----:R-:W-:-:S04]  /*0060*/  LOP3.LUT R2, R2, 0x7f, RZ, 0xc0, !PT ;  /* 0x0000007f02027812 */ /* 0x002fc800078ec0ff */
[----:B---3--:R-:W-:Y:S01]  /*0070*/  LEA R2, R3, R2, 0x7 ;  /* 0x0000000203027211 */ /* 0x008fe200078e38ff */
[----:B------:R-:W-:-:S03]  /*0080*/  IMAD.MOV.U32 R3, RZ, RZ, RZ ;  /* 0x000000ffff037224 */ /* 0x000fc600078e00ff */
[C---:B------:R-:W-:Y:S01]  /*0090*/  ISETP.GE.AND P0, PT, R2.reuse, 0x100, PT ;  /* 0x000001000200780c */ /* 0x040fe20003f06270 */
[----:B--2---:R-:W-:Y:S01]  /*00a0*/  IMAD.WIDE R4, R2, 0x4, R4 ;  /* 0x0000000402047825 */ /* 0x004fe200078e0204 */
[----:B------:R-:W-:-:S11]  /*00b0*/  HFMA2.MMA R0, -RZ, RZ, 0, 0 ;  /* 0x00000000ff007435 */ /* 0x000fd600000001ff */
[----:B------:R1:W2:Y:S01]  /*00c0*/  @!P0 LDG.E R3, desc[UR4][R4.64] ;  /* 0x0000000404038981 */ /* 0x0002a2000c1e1900 */
[----:B----4-:R-:W-:-:S05]  /*00d0*/  IMAD.WIDE R6, R2, 0x4, R6 ;  /* 0x0000000402067825 */ /* 0x010fca00078e0206 */
[----:B------:R-:W3:Y:S01]  /*00e0*/  @!P0 LDG.E R0, desc[UR4][R6.64] ;  /* 0x0000000406008981 */ /* 0x000ee2000c1e1900 */
[----:B------:R-:W-:Y:S01]  /*00f0*/  IMAD.MOV.U32 R8, RZ, RZ, RZ ;  /* 0x000000ffff087224 */ /* 0x000fe200078e00ff */
[----:B------:R-:W-:Y:S01]  /*0100*/  BSSY B0, `(.L_x_0) ;  /* 0x0000023000007945 */ /* 0x000fe20003800000 */
[----:B-1----:R-:W-:Y:S02]  /*0110*/  SHF.R.S32.HI R5, RZ, 0x1f, R2 ;  /* 0x0000001fff057819 */ /* 0x002fe40000011402 */
[C---:B--2---:R-:W-:Y:S02]  /*0120*/  FSETP.GT.AND P1, PT, R3.reuse, RZ, PT ;  /* 0x000000ff0300720b */ /* 0x044fe40003f24000 */
[----:B------:R-:W-:Y:S02]  /*0130*/  FSETP.GEU.AND P2, PT, R3, RZ, PT ;  /* 0x000000ff0300720b */ /* 0x000fe40003f4e000 */
[----:B------:R-:W-:-:S09]  /*0140*/  SEL R3, RZ, 0x1, !P1 ;  /* 0x00000001ff037807 */ /* 0x000fd20004800000 */
[----:B------:R-:W-:Y:S02]  /*0150*/  @!P1 IADD3 R8, RZ, -0x1, RZ ;  /* 0xffffffffff089810 */ /* 0x000fe40007ffe0ff */
[----:B------:R-:W-:Y:S02]  /*0160*/  @P2 IMAD.MOV R8, RZ, RZ, R3 ;  /* 0x000000ffff082224 */ /* 0x000fe400078e0203 */
[----:B---3--:R-:W-:Y:S01]  /*0170*/  FADD R3, RZ, -R0 ;  /* 0x80000000ff037221 */ /* 0x008fe20000000000 */
[C---:B------:R-:W-:Y:S02]  /*0180*/  FSETP.GEU.AND P1, PT, R0.reuse, RZ, PT ;  /* 0x000000ff0000720b */ /* 0x040fe40003f2e000 */
[C---:B------:R-:W-:Y:S01]  /*0190*/  FSETP.GEU.AND P2, PT, -R0.reuse, RZ, PT ;  /* 0x000000ff0000720b */ /* 0x040fe20003f4e100 */
[----:B------:R-:W1:Y:S01]  /*01a0*/  I2F.S16 R8, R8 ;  /* 0x0000000800087306 */ /* 0x000e620000101400 */
[----:B------:R-:W-:Y:S02]  /*01b0*/  FSEL R0, R0, RZ, P1 ;  /* 0x000000ff00007208 */ /* 0x000fe40000800000 */
[----:B------:R-:W-:-:S05]  /*01c0*/  FSEL R3, R3, RZ, P2 ;  /* 0x000000ff03037208 */ /* 0x000fca0001000000 */
[----:B------:R-:W-:-:S04]  /*01d0*/  FADD R3, R0, R3 ;  /* 0x0000000300037221 */ /* 0x000fc80000000000 */
[----:B-1----:R-:W-:-:S04]  /*01e0*/  FMUL R9, R8, R3 ;  /* 0x0000000308097220 */ /* 0x002fc80000400000 */
[----:B------:R-:W-:-:S05]  /*01f0*/  FADD.FTZ R6, |R9|, -RZ ;  /* 0x800000ff09067221 */ /* 0x000fca0000010200 */
[----:B------:R-:W-:-:S13]  /*0200*/  FSETP.GE.AND P1, PT, R6, 0.60000002384185791016, PT ;  /* 0x3f19999a0600780b */ /* 0x000fda0003f26000 */
[----:B------:R-:W-:Y:S05]  /*0210*/  @!P1 BRA `(.L_x_1) ;  /* 0x0000000000289947 */ /* 0x000fea0003800000 */
[C---:B------:R-:W-:Y:S01]  /*0220*/  FMUL R3, R6.reuse, 2.8853900432586669922 ;  /* 0x4038aa3b06037820 */ /* 0x040fe20000400000 */
[----:B------:R-:W-:Y:S02]  /*0230*/  MOV R7, 0x3f800000 ;  /* 0x3f80000000077802 */ /* 0x000fe40000000f00 */
[----:B------:R-:W-:-:S03]  /*0240*/  FSETP.GE.AND P1, PT, R6, 9.010913848876953125, PT ;  /* 0x41102cb40600780b */ /* 0x000fc60003f26000 */
[----:B------:R-:W1:Y:S02]  /*0250*/  MUFU.EX2 R3, R3 ;  /* 0x0000000300037308 */ /* 0x000e640000000800 */
[----:B-1----:R-:W-:-:S06]  /*0260*/  FADD R4, R3, 1 ;  /* 0x3f80000003047421 */ /* 0x002fcc0000000000 */
[----:B------:R-:W1:Y:S02]  /*0270*/  MUFU.RCP R4, R4 ;  /* 0x0000000400047308 */ /* 0x000e640000001000 */
[----:B-1----:R-:W-:-:S05]  /*0280*/  FFMA.FTZ R0, R4, -2, R7 ;  /* 0xc000000004007823 */ /* 0x002fca0000010007 */
[----:B------:R-:W-:-:S04]  /*0290*/  FSEL R0, R0, 1, !P1 ;  /* 0x3f80000000007808 */ /* 0x000fc80004800000 */
[----:B------:R-:W-:Y:S01]  /*02a0*/  LOP3.LUT R0, R0, 0x80000000, R9, 0xf8, !PT ;  /* 0x8000000000007812 */ /* 0x000fe200078ef809 */
[----:B------:R-:W-:Y:S06]  /*02b0*/  BRA `(.L_x_2) ;  /* 0x00000000001c7947 */ /* 0x000fec0003800000 */
.L_x_1:
[----:B------:R-:W-:Y:S01]  /*02c0*/  MOV R0, 0x3c80f082 ;  /* 0x3c80f08200007802 */ /* 0x000fe20000000f00 */
[----:B------:R-:W-:-:S04]  /*02d0*/  FMUL R3, R9, R9 ;  /* 0x0000000909037220 */ /* 0x000fc80000400000 */
[----:B------:R-:W-:-:S04]  /*02e0*/  FFMA.FTZ R0, R3, R0, -0.052303962409496307373 ;  /* 0xbd563cae03007423 */ /* 0x000fc80000010000 */
[----:B------:R-:W-:-:S04]  /*02f0*/  FFMA.FTZ R0, R3, R0, 0.1331529766321182251 ;  /* 0x3e08594103007423 */ /* 0x000fc80000010000 */
[----:B------:R-:W-:-:S04]  /*0300*/  FFMA.FTZ R0, R3, R0, -0.33332768082618713379 ;  /* 0xbeaaa9ed03007423 */ /* 0x000fc80000010000 */
[----:B------:R-:W-:-:S04]  /*0310*/  FFMA.FTZ R0, R3, R0, RZ ;  /* 0x0000000003007223 */ /* 0x000fc800000100ff */
[----:B------:R-:W-:-:S07]  /*0320*/  FFMA.FTZ R0, R9, R0, R9 ;  /* 0x0000000009007223 */ /* 0x000fce0000010009 */
.L_x_2:
[----:B------:R-:W-:Y:S05]  /*0330*/  BSYNC B0 ;  /* 0x0000000000007941 */ /* 0x000fea0003800000 */
.L_x_0:
[----:B------:R-:W-:Y:S02]  /*0340*/  ULDC.64 UR6, c[0x0][0x220] ;  /* 0x0000880000067ab9 */ /* 0x000fe40000000a00 */
[----:B------:R-:W-:-:S04]  /*0350*/  LEA R4, P1, R2, UR6, 0x2 ;  /* 0x0000000602047c11 */ /* 0x000fc8000f8210ff */
[----:B------:R-:W-:Y:S01]  /*0360*/  LEA.HI.X R5, R2, UR7, R5, 0x2, P1 ;  /* 0x0000000702057c11 */ /* 0x000fe200088f1405 */
[----:B------:R-:W-:Y:S08]  /*0370*/  @P0 EXIT ;  /* 0x000000000000094d */ /* 0x000ff00003800000 */
[----:B------:R-:W-:-:S04]  /*0380*/  FADD R0, -R0, 1 ;  /* 0x3f80000000007421 */ /* 0x000fc80000000100 */
[----:B------:R-:W-:-:S05]  /*0390*/  FMUL R3, R0, 0.5 ;  /* 0x3f00000000037820 */ /* 0x000fca0000400000 */
[----:B------:R-:W-:Y:S01]  /*03a0*/  STG.E desc[UR4][R4.64], R3 ;  /* 0x0000000304007986 */ /* 0x000fe2000c101904 */
[----:B------:R-:W-:Y:S05]  /*03b0*/  EXIT ;  /* 0x000000000000794d */ /* 0x000fea0003800000 */
.L_x_3:
[----:B------:R-:W-:-:S00]  /*03c0*/  BRA `(.L_x_3) ;  /* 0xfffffffc00fc7947 */ /* 0x000fc0000383ffff */
[----:B------:R-:W-:-:S00]  /*03d0*/  NOP ;  /* 0x0000000000007918 */ /* 0x000fc00000000000 */
        /* <DEDUP_REMOVED lines=10> */
.L_x_4:


//--------------------- .nv.global.init           --------------------------
	.section	.nv.global.init,"aw",@progbits
.nv.global.init:
	.type		_$_str,@object
	.size		_$_str,(.L_0 - _$_str)
_$_str:
        /*0000*/ 	.byte	0x5f, 0x5f, 0x43, 0x55, 0x44, 0x41, 0x5f, 0x46, 0x54, 0x5a, 0x00
.L_0:


//--------------------- .nv.constant0.triton_poi_fused_add_mul_neg_relu_rsub_sign_tanh_0 --------------------------
	.section	.nv.constant0.triton_poi_fused_add_mul_neg_relu_rsub_sign_tanh_0,"a",@progbits
	.sectionflags	@""
	.align	4
.nv.constant0.triton_poi_fused_add_mul_neg_relu_rsub_sign_tanh_0:
	.zero		556
